//
// Generated by NVIDIA NVVM Compiler
//
// Compiler Build ID: CL-36424714
// Cuda compilation tools, release 13.0, V13.0.88
// Based on NVVM 20.0.0
//

.version 9.0
.target sm_100
.address_size 64

	// .globl	_Z12gpu_Calc_simP8CompDataP3AbdS2_Pfi

.visible .entry _Z12gpu_Calc_simP8CompDataP3AbdS2_Pfi(
	.param .u64 .ptr .align 1 _Z12gpu_Calc_simP8CompDataP3AbdS2_Pfi_param_0,
	.param .u64 .ptr .align 1 _Z12gpu_Calc_simP8CompDataP3AbdS2_Pfi_param_1,
	.param .u64 .ptr .align 1 _Z12gpu_Calc_simP8CompDataP3AbdS2_Pfi_param_2,
	.param .u64 .ptr .align 1 _Z12gpu_Calc_simP8CompDataP3AbdS2_Pfi_param_3,
	.param .u32 _Z12gpu_Calc_simP8CompDataP3AbdS2_Pfi_param_4
)
{
	.local .align 8 .b8 	__local_depot0[560];
	.reg .b64 	%SP;
	.reg .b64 	%SPL;
	.reg .pred 	%p<12>;
	.reg .b32 	%r<16>;
	.reg .b32 	%f<72>;
	.reg .b64 	%rd<52>;

	mov.u64 	%SPL, __local_depot0;
	ld.param.u64 	%rd8, [_Z12gpu_Calc_simP8CompDataP3AbdS2_Pfi_param_0];
	ld.param.u64 	%rd9, [_Z12gpu_Calc_simP8CompDataP3AbdS2_Pfi_param_1];
	ld.param.u64 	%rd10, [_Z12gpu_Calc_simP8CompDataP3AbdS2_Pfi_param_2];
	ld.param.u64 	%rd11, [_Z12gpu_Calc_simP8CompDataP3AbdS2_Pfi_param_3];
	ld.param.u32 	%r10, [_Z12gpu_Calc_simP8CompDataP3AbdS2_Pfi_param_4];
	add.u64 	%rd1, %SPL, 0;
	add.u64 	%rd2, %SPL, 280;
	mov.u32 	%r11, %ctaid.x;
	mov.u32 	%r12, %ntid.x;
	mov.u32 	%r13, %tid.x;
	mad.lo.s32 	%r1, %r11, %r12, %r13;
	setp.ge.s32 	%p1, %r1, %r10;
	@%p1 bra 	$L__BB0_17;
	cvta.to.global.u64 	%rd3, %rd9;
	cvta.to.global.u64 	%rd14, %rd10;
	mul.wide.s32 	%rd15, %r1, 397320;
	add.s64 	%rd16, %rd14, %rd15;
	add.s64 	%rd4, %rd16, 32;
	cvta.to.global.u64 	%rd17, %rd8;
	add.s64 	%rd51, %rd17, 794572;
	mov.f32 	%f63, 0f00000000;
	mov.b32 	%r15, 0;
$L__BB0_2:
	ld.global.u32 	%r3, [%rd51+-4];
	ld.global.u32 	%r4, [%rd51+397280];
	ld.global.u32 	%r5, [%rd51+794564];
	ld.global.f32 	%f2, [%rd51+-794572];
	ld.global.f32 	%f3, [%rd51+-397288];
	setp.lt.s32 	%p2, %r3, 0;
	@%p2 bra 	$L__BB0_4;
	mul.wide.u32 	%rd21, %r3, 4;
	add.s64 	%rd22, %rd3, %rd21;
	ld.global.f32 	%f64, [%rd22+32];
	add.s64 	%rd23, %rd4, %rd21;
	ld.global.f32 	%f65, [%rd23];
	bra.uni 	$L__BB0_5;
$L__BB0_4:
	mul.wide.s32 	%rd18, %r3, 4;
	add.s64 	%rd19, %rd1, %rd18;
	ld.local.f32 	%f64, [%rd19+280];
	add.s64 	%rd20, %rd2, %rd18;
	ld.local.f32 	%f65, [%rd20+280];
$L__BB0_5:
	setp.lt.s32 	%p3, %r4, 0;
	@%p3 bra 	$L__BB0_7;
	mul.wide.u32 	%rd27, %r4, 4;
	add.s64 	%rd28, %rd3, %rd27;
	ld.global.f32 	%f66, [%rd28+32];
	add.s64 	%rd29, %rd4, %rd27;
	ld.global.f32 	%f67, [%rd29];
	bra.uni 	$L__BB0_8;
$L__BB0_7:
	mul.wide.s32 	%rd24, %r4, 4;
	add.s64 	%rd25, %rd1, %rd24;
	ld.local.f32 	%f66, [%rd25+280];
	add.s64 	%rd26, %rd2, %rd24;
	ld.local.f32 	%f67, [%rd26+280];
$L__BB0_8:
	mov.f32 	%f35, 0f3F800000;
	sub.f32 	%f36, %f35, %f2;
	sub.f32 	%f37, %f35, %f3;
	setp.lt.f32 	%p4, %f64, %f65;
	selp.f32 	%f38, %f64, %f65, %p4;
	setp.lt.f32 	%p5, %f66, %f67;
	selp.f32 	%f39, %f66, %f67, %p5;
	add.f32 	%f40, %f63, %f38;
	add.f32 	%f16, %f40, %f39;
	sub.f32 	%f41, %f64, %f38;
	sub.f32 	%f42, %f66, %f39;
	mul.f32 	%f43, %f37, %f42;
	fma.rn.f32 	%f17, %f36, %f41, %f43;
	mul.wide.s32 	%rd30, %r5, 4;
	add.s64 	%rd31, %rd1, %rd30;
	st.local.f32 	[%rd31+280], %f17;
	sub.f32 	%f44, %f65, %f38;
	sub.f32 	%f45, %f67, %f39;
	mul.f32 	%f46, %f37, %f45;
	fma.rn.f32 	%f18, %f36, %f44, %f46;
	add.s64 	%rd32, %rd2, %rd30;
	st.local.f32 	[%rd32+280], %f18;
	setp.eq.s32 	%p6, %r15, 99320;
	@%p6 bra 	$L__BB0_16;
	ld.global.u32 	%r6, [%rd51];
	ld.global.u32 	%r7, [%rd51+397284];
	ld.global.u32 	%r8, [%rd51+794568];
	ld.global.f32 	%f19, [%rd51+-794568];
	ld.global.f32 	%f20, [%rd51+-397284];
	setp.gt.s32 	%p7, %r6, -1;
	@%p7 bra 	$L__BB0_11;
	mul.wide.s32 	%rd33, %r6, 4;
	add.s64 	%rd34, %rd1, %rd33;
	ld.local.f32 	%f68, [%rd34+280];
	add.s64 	%rd35, %rd2, %rd33;
	ld.local.f32 	%f69, [%rd35+280];
	bra.uni 	$L__BB0_12;
$L__BB0_11:
	mul.wide.u32 	%rd36, %r6, 4;
	add.s64 	%rd37, %rd3, %rd36;
	ld.global.f32 	%f68, [%rd37+32];
	add.s64 	%rd38, %rd4, %rd36;
	ld.global.f32 	%f69, [%rd38];
$L__BB0_12:
	setp.gt.s32 	%p8, %r7, -1;
	@%p8 bra 	$L__BB0_14;
	mul.wide.s32 	%rd39, %r7, 4;
	add.s64 	%rd40, %rd1, %rd39;
	ld.local.f32 	%f70, [%rd40+280];
	add.s64 	%rd41, %rd2, %rd39;
	ld.local.f32 	%f71, [%rd41+280];
	bra.uni 	$L__BB0_15;
$L__BB0_14:
	mul.wide.u32 	%rd42, %r7, 4;
	add.s64 	%rd43, %rd3, %rd42;
	ld.global.f32 	%f70, [%rd43+32];
	add.s64 	%rd44, %rd4, %rd42;
	ld.global.f32 	%f71, [%rd44];
$L__BB0_15:
	mov.f32 	%f47, 0f3F800000;
	sub.f32 	%f48, %f47, %f19;
	sub.f32 	%f49, %f47, %f20;
	setp.lt.f32 	%p9, %f68, %f69;
	selp.f32 	%f50, %f68, %f69, %p9;
	setp.lt.f32 	%p10, %f70, %f71;
	selp.f32 	%f51, %f70, %f71, %p10;
	add.f32 	%f52, %f16, %f50;
	add.f32 	%f63, %f52, %f51;
	sub.f32 	%f53, %f68, %f50;
	sub.f32 	%f54, %f70, %f51;
	mul.f32 	%f55, %f49, %f54;
	fma.rn.f32 	%f56, %f48, %f53, %f55;
	mul.wide.s32 	%rd45, %r8, 4;
	add.s64 	%rd46, %rd1, %rd45;
	st.local.f32 	[%rd46+280], %f56;
	sub.f32 	%f57, %f69, %f50;
	sub.f32 	%f58, %f71, %f51;
	mul.f32 	%f59, %f49, %f58;
	fma.rn.f32 	%f60, %f48, %f57, %f59;
	add.s64 	%rd47, %rd2, %rd45;
	st.local.f32 	[%rd47+280], %f60;
	add.s32 	%r15, %r15, 2;
	add.s64 	%rd51, %rd51, 8;
	bra.uni 	$L__BB0_2;
$L__BB0_16:
	setp.lt.f32 	%p11, %f17, %f18;
	selp.f32 	%f61, %f17, %f18, %p11;
	add.f32 	%f62, %f16, %f61;
	cvta.to.global.u64 	%rd48, %rd11;
	mul.wide.s32 	%rd49, %r1, 4;
	add.s64 	%rd50, %rd48, %rd49;
	st.global.f32 	[%rd50], %f62;
$L__BB0_17:
	ret;

}


// ===== COMPILED SASS (sm_100) =====

	.target	sm_100

	.elftype	@"ET_EXEC"


//--------------------- .note.nv.tkinfo           --------------------------
	.section	.note.nv.tkinfo,"",@"SHT_NOTE"
	.sectionflags	@"SHF_NOTE_NV_TKINFO"
	.tkinfo
        /*0018*/ 	.word	0x00000002
        /*0030*/ 	.string	""
        /*0030*/ 	.string	"ptxas"
        /*0030*/ 	.string	"Cuda compilation tools, release 13.0, V13.0.88"
        /*0030*/ 	.string	"Build cuda_13.0.r13.0/compiler.36424714_0"
        /*0030*/ 	.string	"-arch sm_100 -m 64 "



//--------------------- .note.nv.cuinfo           --------------------------
	.section	.note.nv.cuinfo,"",@"SHT_NOTE"
	.sectionflags	@"SHF_NOTE_NV_CUINFO"
        /*0018*/ 	.short	0x0002
        /*001a*/ 	.short	0x0064
        /*001c*/ 	.short	0x0082
	.zero		2


//--------------------- .nv.info                  --------------------------
	.section	.nv.info,"",@"SHT_CUDA_INFO"
	.align	4


	//----- nvinfo : EIATTR_REGCOUNT
	.align		4
        /*0000*/ 	.byte	0x04, 0x2f
        /*0002*/ 	.short	(.L_1 - .L_0)
	.align		4
.L_0:
        /*0004*/ 	.word	index@(_Z12gpu_Calc_simP8CompDataP3AbdS2_Pfi)
        /*0008*/ 	.word	0x0000001a


	//----- nvinfo : EIATTR_FRAME_SIZE
	.align		4
.L_1:
        /*000c*/ 	.byte	0x04, 0x11
        /*000e*/ 	.short	(.L_3 - .L_2)
	.align		4
.L_2:
        /*0010*/ 	.word	index@(_Z12gpu_Calc_simP8CompDataP3AbdS2_Pfi)
        /*0014*/ 	.word	0x00000230


	//----- nvinfo : EIATTR_MIN_STACK_SIZE
	.align		4
.L_3:
        /*0018*/ 	.byte	0x04, 0x12
        /*001a*/ 	.short	(.L_5 - .L_4)
	.align		4
.L_4:
        /*001c*/ 	.word	index@(_Z12gpu_Calc_simP8CompDataP3AbdS2_Pfi)
        /*0020*/ 	.word	0x00000230
.L_5:


//--------------------- .nv.compat                --------------------------
	.section	.nv.compat,"",@"SHT_CUDA_COMPAT_INFO"
	.align	4
        /*0000*/ 	.byte	0x02, 0x09, 0x00, 0x00, 0x02, 0x02, 0x01, 0x00, 0x02, 0x05, 0x05, 0x00, 0x03, 0x07, 0x01, 0x01
        /*0010*/ 	.byte	0x02, 0x03, 0x00, 0x00, 0x02, 0x06, 0x01, 0x00, 0x04, 0x0b, 0x08, 0x00, 0x09, 0x00, 0x00, 0x00
        /*0020*/ 	.byte	0x00, 0x00, 0x00, 0x00


//--------------------- .nv.info._Z12gpu_Calc_simP8CompDataP3AbdS2_Pfi --------------------------
	.section	.nv.info._Z12gpu_Calc_simP8CompDataP3AbdS2_Pfi,"",@"SHT_CUDA_INFO"
	.sectionflags	@""
	.align	4


	//----- nvinfo : EIATTR_CUDA_API_VERSION
	.align		4
        /*0000*/ 	.byte	0x04, 0x37
        /*0002*/ 	.short	(.L_7 - .L_6)
.L_6:
        /*0004*/ 	.word	0x00000082


	//----- nvinfo : EIATTR_KPARAM_INFO
	.align		4
.L_7:
        /*0008*/ 	.byte	0x04, 0x17
        /*000a*/ 	.short	(.L_9 - .L_8)
.L_8:
        /*000c*/ 	.word	0x00000000
        /*0010*/ 	.short	0x0004
        /*0012*/ 	.short	0x0020
        /*0014*/ 	.byte	0x00, 0xf0, 0x11, 0x00


	//----- nvinfo : EIATTR_KPARAM_INFO
	.align		4
.L_9:
        /*0018*/ 	.byte	0x04, 0x17
        /*001a*/ 	.short	(.L_11 - .L_10)
.L_10:
        /*001c*/ 	.word	0x00000000
        /*0020*/ 	.short	0x0003
        /*0022*/ 	.short	0x0018
        /*0024*/ 	.byte	0x00, 0xf5, 0x21, 0x00


	//----- nvinfo : EIATTR_KPARAM_INFO
	.align		4
.L_11:
        /*0028*/ 	.byte	0x04, 0x17
        /*002a*/ 	.short	(.L_13 - .L_12)
.L_12:
        /*002c*/ 	.word	0x00000000
        /*0030*/ 	.short	0x0002
        /*0032*/ 	.short	0x0010
        /*0034*/ 	.byte	0x00, 0xf5, 0x21, 0x00


	//----- nvinfo : EIATTR_KPARAM_INFO
	.align		4
.L_13:
        /*0038*/ 	.byte	0x04, 0x17
        /*003a*/ 	.short	(.L_15 - .L_14)
.L_14:
        /*003c*/ 	.word	0x00000000
        /*0040*/ 	.short	0x0001
        /*0042*/ 	.short	0x0008
        /*0044*/ 	.byte	0x00, 0xf5, 0x21, 0x00


	//----- nvinfo : EIATTR_KPARAM_INFO
	.align		4
.L_15:
        /*0048*/ 	.byte	0x04, 0x17
        /*004a*/ 	.short	(.L_17 - .L_16)
.L_16:
        /*004c*/ 	.word	0x00000000
        /*0050*/ 	.short	0x0000
        /*0052*/ 	.short	0x0000
        /*0054*/ 	.byte	0x00, 0xf5, 0x21, 0x00


	//----- nvinfo : EIATTR_SPARSE_MMA_MASK
	.align		4
.L_17:
        /*0058*/ 	.byte	0x03, 0x50
        /*005a*/ 	.short	0x0000


	//----- nvinfo : EIATTR_MAXREG_COUNT
	.align		4
        /*005c*/ 	.byte	0x03, 0x1b
        /*005e*/ 	.short	0x00ff


	//----- nvinfo : EIATTR_MERCURY_ISA_VERSION
	.align		4
        /*0060*/ 	.byte	0x03, 0x5f
        /*0062*/ 	.short	0x0101


	//----- nvinfo : EIATTR_VRC_CTA_INIT_COUNT
	.align		4
        /*0064*/ 	.byte	0x02, 0x4a
	.zero		1
	.zero		1


	//----- nvinfo : EIATTR_EXIT_INSTR_OFFSETS
	.align		4
        /*0068*/ 	.byte	0x04, 0x1c
        /*006a*/ 	.short	(.L_19 - .L_18)


	//   ....[0]....
.L_18:
        /*006c*/ 	.word	0x00000080


	//   ....[1]....
        /*0070*/ 	.word	0x00000730


	//----- nvinfo : EIATTR_CBANK_PARAM_SIZE
	.align		4
.L_19:
        /*0074*/ 	.byte	0x03, 0x19
        /*0076*/ 	.short	0x0024


	//----- nvinfo : EIATTR_PARAM_CBANK
	.align		4
        /*0078*/ 	.byte	0x04, 0x0a
        /*007a*/ 	.short	(.L_21 - .L_20)
	.align		4
.L_20:
        /*007c*/ 	.word	index@(.nv.constant0._Z12gpu_Calc_simP8CompDataP3AbdS2_Pfi)
        /*0080*/ 	.short	0x0380
        /*0082*/ 	.short	0x0024


	//----- nvinfo : EIATTR_SW_WAR
	.align		4
.L_21:
        /*0084*/ 	.byte	0x04, 0x36
        /*0086*/ 	.short	(.L_23 - .L_22)
.L_22:
        /*0088*/ 	.word	0x00000008
.L_23:


//--------------------- .nv.callgraph             --------------------------
	.section	.nv.callgraph,"",@"SHT_CUDA_CALLGRAPH"
	.align	4
	.sectionentsize	8
	.align		4
        /*0000*/ 	.word	0x00000000
	.align		4
        /*0004*/ 	.word	0xffffffff
	.align		4
        /*0008*/ 	.word	0x00000000
	.align		4
        /*000c*/ 	.word	0xfffffffe
	.align		4
        /*0010*/ 	.word	0x00000000
	.align		4
        /*0014*/ 	.word	0xfffffffd
	.align		4
        /*0018*/ 	.word	0x00000000
	.align		4
        /*001c*/ 	.word	0xfffffffc


//--------------------- .text._Z12gpu_Calc_simP8CompDataP3AbdS2_Pfi --------------------------
	.section	.text._Z12gpu_Calc_simP8CompDataP3AbdS2_Pfi,"ax",@progbits
	.align	128
        .global         _Z12gpu_Calc_simP8CompDataP3AbdS2_Pfi
        .type           _Z12gpu_Calc_simP8CompDataP3AbdS2_Pfi,@function
        .size           _Z12gpu_Calc_simP8CompDataP3AbdS2_Pfi,(.L_x_3 - _Z12gpu_Calc_simP8CompDataP3AbdS2_Pfi)
        .other          _Z12gpu_Calc_simP8CompDataP3AbdS2_Pfi,@"STO_CUDA_ENTRY STV_DEFAULT"
_Z12gpu_Calc_simP8CompDataP3AbdS2_Pfi:
.text._Z12gpu_Calc_simP8CompDataP3AbdS2_Pfi:
[----:B------:R-:W0:Y:S01]  /*0000*/  LDC R1, c[0x0][0x37c] ;  /* 0x0000df00ff017b82 */ /* 0x000e220000000800 */
[----:B------:R-:W1:Y:S07]  /*0010*/  S2R R3, SR_TID.X ;  /* 0x0000000000037919 */ /* 0x000e6e0000002100 */
[----:B------:R-:W1:Y:S01]  /*0020*/  S2UR UR4, SR_CTAID.X ;  /* 0x00000000000479c3 */ /* 0x000e620000002500 */
[----:B------:R-:W2:Y:S01]  /*0030*/  LDCU UR5, c[0x0][0x3a0] ;  /* 0x00007400ff0577ac */ /* 0x000ea20008000800 */
[----:B0-----:R-:W-:-:S06]  /*0040*/  IADD3 R1, PT, PT, R1, -0x230, RZ ;  /* 0xfffffdd001017810 */ /* 0x001fcc0007ffe0ff */
[----:B------:R-:W1:Y:S02]  /*0050*/  LDC R0, c[0x0][0x360] ;  /* 0x0000d800ff007b82 */ /* 0x000e640000000800 */
[----:B-1----:R-:W-:-:S05]  /*0060*/  IMAD R0, R0, UR4, R3 ;  /* 0x0000000400007c24 */ /* 0x002fca000f8e0203 */
[----:B--2---:R-:W-:-:S13]  /*0070*/  ISETP.GE.AND P0, PT, R0, UR5, PT ;  /* 0x0000000500007c0c */ /* 0x004fda000bf06270 */
[----:B------:R-:W-:Y:S05]  /*0080*/  @P0 EXIT ;  /* 0x000000000000094d */ /* 0x000fea0003800000 */
[----:B------:R-:W0:Y:S01]  /*0090*/  LDCU.64 UR4, c[0x0][0x380] ;  /* 0x00007000ff0477ac */ /* 0x000e220008000a00 */
[----:B------:R-:W1:Y:S01]  /*00a0*/  LDC.64 R4, c[0x0][0x390] ;  /* 0x0000e400ff047b82 */ /* 0x000e620000000a00 */
[----:B------:R-:W-:Y:S01]  /*00b0*/  HFMA2 R6, -RZ, RZ, 0, 0 ;  /* 0x00000000ff067431 */ /* 0x000fe200000001ff */
[----:B------:R-:W2:Y:S01]  /*00c0*/  LDCU.64 UR6, c[0x0][0x358] ;  /* 0x00006b00ff0677ac */ /* 0x000ea20008000a00 */
[----:B0-----:R-:W-:-:S04]  /*00d0*/  UIADD3 UR4, UP0, UPT, UR4, 0xc1fcc, URZ ;  /* 0x000c1fcc04047890 */ /* 0x001fc8000ff1e0ff */
[----:B------:R-:W-:Y:S02]  /*00e0*/  UIADD3.X UR5, UPT, UPT, URZ, UR5, URZ, UP0, !UPT ;  /* 0x00000005ff057290 */ /* 0x000fe400087fe4ff */
[----:B------:R-:W-:Y:S01]  /*00f0*/  MOV R2, UR4 ;  /* 0x0000000400027c02 */ /* 0x000fe20008000f00 */
[----:B-1----:R-:W-:Y:S01]  /*0100*/  IMAD.WIDE R4, R0, 0x61008, R4 ;  /* 0x0006100800047825 */ /* 0x002fe200078e0204 */
[----:B------:R-:W-:Y:S02]  /*0110*/  UMOV UR4, URZ ;  /* 0x000000ff00047c82 */ /* 0x000fe40008000000 */
[----:B--2---:R-:W-:-:S07]  /*0120*/  MOV R3, UR5 ;  /* 0x0000000500037c02 */ /* 0x004fce0008000f00 */
.L_x_1:
[----:B------:R-:W2:Y:S04]  /*0130*/  LDG.E R21, desc[UR6][R2.64+0x60fe0] ;  /* 0x060fe00602157981 */ /* 0x000ea8000c1e1900 */
[----:B------:R-:W3:Y:S04]  /*0140*/  LDG.E R17, desc[UR6][R2.64+-0x4] ;  /* 0xfffffc0602117981 */ /* 0x000ee8000c1e1900 */
[----:B------:R-:W4:Y:S01]  /*0150*/  LDG.E R22, desc[UR6][R2.64+-0x60fe8] ;  /* 0xf9f0180602167981 */ /* 0x000f22000c1e1900 */
[----:B--2---:R-:W-:Y:S02]  /*0160*/  ISETP.GE.AND P1, PT, R21, RZ, PT ;  /* 0x000000ff1500720c */ /* 0x004fe40003f26270 */
[----:B---3--:R-:W-:-:S11]  /*0170*/  ISETP.GE.AND P0, PT, R17, RZ, PT ;  /* 0x000000ff1100720c */ /* 0x008fd60003f06270 */
[----:B0-----:R-:W0:Y:S01]  /*0180*/  @P1 LDC.64 R10, c[0x0][0x388] ;  /* 0x0000e200ff0a1b82 */ /* 0x001e220000000a00 */
[----:B------:R-:W-:-:S04]  /*0190*/  @P1 IMAD.WIDE.U32 R14, R21, 0x4, R4 ;  /* 0x00000004150e1825 */ /* 0x000fc800078e0004 */
[----:B------:R-:W-:Y:S01]  /*01a0*/  @P0 IMAD.WIDE.U32 R12, R17, 0x4, R4 ;  /* 0x00000004110c0825 */ /* 0x000fe200078e0004 */
[----:B------:R-:W2:Y:S02]  /*01b0*/  @P1 LDG.E R19, desc[UR6][R14.64+0x20] ;  /* 0x000020060e131981 */ /* 0x000ea4000c1e1900 */
[----:B------:R-:W1:Y:S02]  /*01c0*/  @P0 LDC.64 R8, c[0x0][0x388] ;  /* 0x0000e200ff080b82 */ /* 0x000e640000000a00 */
[----:B------:R-:W3:Y:S01]  /*01d0*/  @P0 LDG.E R16, desc[UR6][R12.64+0x20] ;  /* 0x000020060c100981 */ /* 0x000ee2000c1e1900 */
[----:B------:R-:W-:-:S03]  /*01e0*/  @!P1 LEA R20, R21, R1, 0x2 ;  /* 0x0000000115149211 */ /* 0x000fc600078e10ff */
[----:B------:R-:W5:Y:S01]  /*01f0*/  LDG.E R14, desc[UR6][R2.64+0xc1fc4] ;  /* 0x0c1fc406020e7981 */ /* 0x000f62000c1e1900 */
[----:B0-----:R-:W-:-:S03]  /*0200*/  @P1 IMAD.WIDE.U32 R10, R21, 0x4, R10 ;  /* 0x00000004150a1825 */ /* 0x001fc600078e000a */
[----:B------:R-:W2:Y:S04]  /*0210*/  LDG.E R21, desc[UR6][R2.64+-0xc1fcc] ;  /* 0xf3e0340602157981 */ /* 0x000ea8000c1e1900 */
[----:B------:R-:W3:Y:S01]  /*0220*/  @P1 LDG.E R18, desc[UR6][R10.64+0x20] ;  /* 0x000020060a121981 */ /* 0x000ee2000c1e1900 */
[----:B-1----:R-:W-:-:S05]  /*0230*/  @P0 IMAD.WIDE.U32 R8, R17, 0x4, R8 ;  /* 0x0000000411080825 */ /* 0x002fca00078e0008 */
[----:B------:R4:W5:Y:S01]  /*0240*/  @P0 LDG.E R7, desc[UR6][R8.64+0x20] ;  /* 0x0000200608070981 */ /* 0x000962000c1e1900 */
[----:B------:R-:W-:-:S03]  /*0250*/  @!P0 LEA R17, R17, R1, 0x2 ;  /* 0x0000000111118211 */ /* 0x000fc600078e10ff */
[----:B------:R-:W3:Y:S04]  /*0260*/  @!P1 LDL R19, [R20+0x230] ;  /* 0x0002300014139983 */ /* 0x000ee80000100800 */
[----:B------:R-:W5:Y:S04]  /*0270*/  @!P0 LDL R16, [R17+0x230] ;  /* 0x0002300011108983 */ /* 0x000f680000100800 */
[----:B------:R-:W3:Y:S04]  /*0280*/  @!P1 LDL R18, [R20+0x118] ;  /* 0x0001180014129983 */ /* 0x000ee80000100800 */
[----:B------:R-:W5:Y:S01]  /*0290*/  @!P0 LDL R7, [R17+0x118] ;  /* 0x0001180011078983 */ /* 0x000f620000100800 */
[----:B----4-:R-:W-:Y:S01]  /*02a0*/  FADD R9, -R22, 1 ;  /* 0x3f80000016097421 */ /* 0x010fe20000000100 */
[----:B--2---:R-:W-:Y:S01]  /*02b0*/  FADD R8, -R21, 1 ;  /* 0x3f80000015087421 */ /* 0x004fe20000000100 */
[----:B------:R-:W-:Y:S01]  /*02c0*/  UISETP.NE.AND UP0, UPT, UR4, 0x183f8, UPT ;  /* 0x000183f80400788c */ /* 0x000fe2000bf05270 */
[----:B---3--:R-:W-:-:S04]  /*02d0*/  FSETP.GEU.AND P1, PT, R18, R19, PT ;  /* 0x000000131200720b */ /* 0x008fc80003f2e000 */
[----:B------:R-:W-:Y:S02]  /*02e0*/  FSEL R10, R18, R19, !P1 ;  /* 0x00000013120a7208 */ /* 0x000fe40004800000 */
[----:B-----5:R-:W-:-:S03]  /*02f0*/  FSETP.GEU.AND P0, PT, R7, R16, PT ;  /* 0x000000100700720b */ /* 0x020fc60003f0e000 */
[C---:B------:R-:W-:Y:S01]  /*0300*/  FADD R18, -R10.reuse, R18 ;  /* 0x000000120a127221 */ /* 0x040fe20000000100 */
[----:B------:R-:W-:Y:S01]  /*0310*/  FADD R12, -R10, R19 ;  /* 0x000000130a0c7221 */ /* 0x000fe20000000100 */
[----:B------:R-:W-:Y:S02]  /*0320*/  FSEL R11, R7, R16, !P0 ;  /* 0x00000010070b7208 */ /* 0x000fe40004000000 */
[C---:B------:R-:W-:Y:S01]  /*0330*/  FMUL R13, R9.reuse, R18 ;  /* 0x00000012090d7220 */ /* 0x040fe20000400000 */
[----:B------:R-:W-:Y:S02]  /*0340*/  FMUL R12, R9, R12 ;  /* 0x0000000c090c7220 */ /* 0x000fe40000400000 */
[C---:B------:R-:W-:Y:S01]  /*0350*/  FADD R7, -R11.reuse, R7 ;  /* 0x000000070b077221 */ /* 0x040fe20000000100 */
[----:B------:R-:W-:-:S03]  /*0360*/  FADD R9, -R11, R16 ;  /* 0x000000100b097221 */ /* 0x000fc60000000100 */
[----:B------:R-:W-:Y:S01]  /*0370*/  FFMA R16, R8, R7, R13 ;  /* 0x0000000708107223 */ /* 0x000fe2000000000d */
[----:B------:R-:W-:Y:S01]  /*0380*/  LEA R7, R14, R1, 0x2 ;  /* 0x000000010e077211 */ /* 0x000fe200078e10ff */
[----:B------:R-:W-:-:S04]  /*0390*/  FFMA R9, R8, R9, R12 ;  /* 0x0000000908097223 */ /* 0x000fc8000000000c */
[----:B------:R0:W-:Y:S04]  /*03a0*/  STL [R7+0x118], R16 ;  /* 0x0001181007007387 */ /* 0x0001e80000100800 */
[----:B------:R0:W-:Y:S01]  /*03b0*/  STL [R7+0x230], R9 ;  /* 0x0002300907007387 */ /* 0x0001e20000100800 */
[----:B------:R-:W-:-:S04]  /*03c0*/  FADD R11, R11, R6 ;  /* 0x000000060b0b7221 */ /* 0x000fc80000000000 */
[----:B------:R-:W-:Y:S01]  /*03d0*/  FADD R8, R10, R11 ;  /* 0x0000000b0a087221 */ /* 0x000fe20000000000 */
[----:B------:R-:W-:Y:S06]  /*03e0*/  BRA.U !UP0, `(.L_x_0) ;  /* 0x0000000108b87547 */ /* 0x000fec000b800000 */
[----:B------:R-:W2:Y:S04]  /*03f0*/  LDG.E R19, desc[UR6][R2.64+0x60fe4] ;  /* 0x060fe40602137981 */ /* 0x000ea8000c1e1900 */
[----:B------:R-:W3:Y:S04]  /*0400*/  LDG.E R21, desc[UR6][R2.64] ;  /* 0x0000000602157981 */ /* 0x000ee8000c1e1900 */
[----:B------:R-:W4:Y:S04]  /*0410*/  LDG.E R23, desc[UR6][R2.64+-0x60fe4] ;  /* 0xf9f01c0602177981 */ /* 0x000f28000c1e1900 */
[----:B------:R-:W5:Y:S01]  /*0420*/  LDG.E R22, desc[UR6][R2.64+-0xc1fc8] ;  /* 0xf3e0380602167981 */ /* 0x000f62000c1e1900 */
[----:B--2---:R-:W-:-:S02]  /*0430*/  ISETP.GT.AND P1, PT, R19, -0x1, PT ;  /* 0xffffffff1300780c */ /* 0x004fc40003f24270 */
[----:B---3--:R-:W-:-:S11]  /*0440*/  ISETP.GT.AND P0, PT, R21, -0x1, PT ;  /* 0xffffffff1500780c */ /* 0x008fd60003f04270 */
[-C--:B------:R-:W-:Y:S01]  /*0450*/  @!P1 LEA R20, R19, R1.reuse, 0x2 ;  /* 0x0000000113149211 */ /* 0x080fe200078e10ff */
[----:B0-----:R-:W0:Y:S01]  /*0460*/  @P1 LDC.64 R16, c[0x0][0x388] ;  /* 0x0000e200ff101b82 */ /* 0x001e220000000a00 */
[----:B------:R-:W-:-:S03]  /*0470*/  @!P0 LEA R13, R21, R1, 0x2 ;  /* 0x00000001150d8211 */ /* 0x000fc600078e10ff */
[----:B------:R-:W2:Y:S04]  /*0480*/  @!P1 LDL R10, [R20+0x230] ;  /* 0x00023000140a9983 */ /* 0x000ea80000100800 */
[----:B------:R-:W2:Y:S01]  /*0490*/  @!P1 LDL R11, [R20+0x118] ;  /* 0x00011800140b9983 */ /* 0x000ea20000100800 */
[----:B------:R-:W1:Y:S03]  /*04a0*/  @P0 LDC.64 R14, c[0x0][0x388] ;  /* 0x0000e200ff0e0b82 */ /* 0x000e660000000a00 */
[----:B------:R-:W3:Y:S04]  /*04b0*/  @!P0 LDL R9, [R13+0x230] ;  /* 0x000230000d098983 */ /* 0x000ee80000100800 */
[----:B------:R-:W3:Y:S01]  /*04c0*/  @!P0 LDL R12, [R13+0x118] ;  /* 0x000118000d0c8983 */ /* 0x000ee20000100800 */
[----:B------:R-:W-:-:S03]  /*04d0*/  @P1 IMAD.WIDE.U32 R6, R19, 0x4, R4 ;  /* 0x0000000413061825 */ /* 0x000fc600078e0004 */
[----:B------:R-:W3:Y:S01]  /*04e0*/  LDG.E R20, desc[UR6][R2.64+0xc1fc8] ;  /* 0x0c1fc80602147981 */ /* 0x000ee2000c1e1900 */
[----:B0-----:R-:W-:-:S04]  /*04f0*/  @P1 IMAD.WIDE.U32 R16, R19, 0x4, R16 ;  /* 0x0000000413101825 */ /* 0x001fc800078e0010 */
[----:B------:R-:W-:-:S04]  /*0500*/  @P0 IMAD.WIDE.U32 R18, R21, 0x4, R4 ;  /* 0x0000000415120825 */ /* 0x000fc800078e0004 */
[----:B-1----:R-:W-:Y:S01]  /*0510*/  @P0 IMAD.WIDE.U32 R14, R21, 0x4, R14 ;  /* 0x00000004150e0825 */ /* 0x002fe200078e000e */
[----:B------:R4:W2:Y:S04]  /*0520*/  @P1 LDG.E R10, desc[UR6][R6.64+0x20] ;  /* 0x00002006060a1981 */ /* 0x0008a8000c1e1900 */
[----:B------:R-:W2:Y:S04]  /*0530*/  @P1 LDG.E R11, desc[UR6][R16.64+0x20] ;  /* 0x00002006100b1981 */ /* 0x000ea8000c1e1900 */
[----:B------:R-:W3:Y:S04]  /*0540*/  @P0 LDG.E R9, desc[UR6][R18.64+0x20] ;  /* 0x0000200612090981 */ /* 0x000ee8000c1e1900 */
[----:B------:R-:W3:Y:S01]  /*0550*/  @P0 LDG.E R12, desc[UR6][R14.64+0x20] ;  /* 0x000020060e0c0981 */ /* 0x000ee2000c1e1900 */
[----:B----4-:R-:W-:Y:S01]  /*0560*/  FADD R7, -R23, 1 ;  /* 0x3f80000017077421 */ /* 0x010fe20000000100 */
[----:B-----5:R-:W-:Y:S01]  /*0570*/  FADD R6, -R22, 1 ;  /* 0x3f80000016067421 */ /* 0x020fe20000000100 */
[----:B------:R-:W-:Y:S01]  /*0580*/  UIADD3 UR4, UPT, UPT, UR4, 0x2, URZ ;  /* 0x0000000204047890 */ /* 0x000fe2000fffe0ff */
[----:B--2---:R-:W-:-:S04]  /*0590*/  FSETP.GEU.AND P1, PT, R11, R10, PT ;  /* 0x0000000a0b00720b */ /* 0x004fc80003f2e000 */
[----:B------:R-:W-:Y:S02]  /*05a0*/  FSEL R13, R11, R10, !P1 ;  /* 0x0000000a0b0d7208 */ /* 0x000fe40004800000 */
[----:B---3--:R-:W-:-:S03]  /*05b0*/  FSETP.GEU.AND P0, PT, R12, R9, PT ;  /* 0x000000090c00720b */ /* 0x008fc60003f0e000 */
[C---:B------:R-:W-:Y:S01]  /*05c0*/  FADD R16, -R13.reuse, R11 ;  /* 0x0000000b0d107221 */ /* 0x040fe20000000100 */
[----:B------:R-:W-:Y:S01]  /*05d0*/  FADD R10, -R13, R10 ;  /* 0x0000000a0d0a7221 */ /* 0x000fe20000000100 */
[----:B------:R-:W-:Y:S02]  /*05e0*/  FSEL R21, R12, R9, !P0 ;  /* 0x000000090c157208 */ /* 0x000fe40004000000 */
[----:B------:R-:W-:-:S03]  /*05f0*/  FMUL R15, R7, R16 ;  /* 0x00000010070f7220 */ /* 0x000fc60000400000 */
[----:B------:R-:W-:Y:S01]  /*0600*/  FADD R11, -R21, R12 ;  /* 0x0000000c150b7221 */ /* 0x000fe20000000100 */
[----:B------:R-:W-:Y:S01]  /*0610*/  FMUL R12, R7, R10 ;  /* 0x0000000a070c7220 */ /* 0x000fe20000400000 */
[----:B------:R-:W-:Y:S01]  /*0620*/  FADD R9, -R21, R9 ;  /* 0x0000000915097221 */ /* 0x000fe20000000100 */
[----:B------:R-:W-:Y:S01]  /*0630*/  LEA R10, R20, R1, 0x2 ;  /* 0x00000001140a7211 */ /* 0x000fe200078e10ff */
[C---:B------:R-:W-:Y:S02]  /*0640*/  FFMA R11, R6.reuse, R11, R15 ;  /* 0x0000000b060b7223 */ /* 0x040fe4000000000f */
[----:B------:R-:W-:-:S03]  /*0650*/  FFMA R9, R6, R9, R12 ;  /* 0x0000000906097223 */ /* 0x000fc6000000000c */
[----:B------:R0:W-:Y:S04]  /*0660*/  STL [R10+0x118], R11 ;  /* 0x0001180b0a007387 */ /* 0x0001e80000100800 */
[----:B------:R0:W-:Y:S01]  /*0670*/  STL [R10+0x230], R9 ;  /* 0x000230090a007387 */ /* 0x0001e20000100800 */
[----:B------:R-:W-:Y:S01]  /*0680*/  IADD3 R2, P0, PT, R2, 0x8, RZ ;  /* 0x0000000802027810 */ /* 0x000fe20007f1e0ff */
[----:B------:R-:W-:-:S03]  /*0690*/  FADD R6, R8, R21 ;  /* 0x0000001508067221 */ /* 0x000fc60000000000 */
[----:B------:R-:W-:Y:S01]  /*06a0*/  IADD3.X R3, PT, PT, RZ, R3, RZ, P0, !PT ;  /* 0x00000003ff037210 */ /* 0x000fe200007fe4ff */
[----:B------:R-:W-:Y:S01]  /*06b0*/  FADD R6, R13, R6 ;  /* 0x000000060d067221 */ /* 0x000fe20000000000 */
[----:B------:R-:W-:Y:S07]  /*06c0*/  BRA `(.L_x_1) ;  /* 0xfffffff800987947 */ /* 0x000fee000383ffff */
.L_x_0:
[----:B------:R-:W1:Y:S01]  /*06d0*/  LDC.64 R2, c[0x0][0x398] ;  /* 0x0000e600ff027b82 */ /* 0x000e620000000a00 */
[----:B------:R-:W-:-:S04]  /*06e0*/  FSETP.GEU.AND P0, PT, R16, R9, PT ;  /* 0x000000091000720b */ /* 0x000fc80003f0e000 */
[----:B------:R-:W-:-:S05]  /*06f0*/  FSEL R5, R16, R9, !P0 ;  /* 0x0000000910057208 */ /* 0x000fca0004000000 */
[----:B------:R-:W-:Y:S01]  /*0700*/  FADD R5, R8, R5 ;  /* 0x0000000508057221 */ /* 0x000fe20000000000 */
[----:B-1----:R-:W-:-:S05]  /*0710*/  IMAD.WIDE R2, R0, 0x4, R2 ;  /* 0x0000000400027825 */ /* 0x002fca00078e0202 */
[----:B------:R-:W-:Y:S01]  /*0720*/  STG.E desc[UR6][R2.64], R5 ;  /* 0x0000000502007986 */ /* 0x000fe2000c101906 */
[----:B------:R-:W-:Y:S05]  /*0730*/  EXIT ;  /* 0x000000000000794d */ /* 0x000fea0003800000 */
.L_x_2:
[----:B------:R-:W-:-:S00]  /*0740*/  BRA `(.L_x_2) ;  /* 0xfffffffc00fc7947 */ /* 0x000fc0000383ffff */
[----:B------:R-:W-:-:S00]  /*0750*/  NOP ;  /* 0x0000000000007918 */ /* 0x000fc00000000000 */
        /* <DEDUP_REMOVED lines=10> */
.L_x_3:


//--------------------- .nv.shared.reserved.0     --------------------------
	.section	.nv.shared.reserved.0,"aw",@nobits
	.weak		__nv_reservedSMEM_offset_0_alias
	.size		__nv_reservedSMEM_offset_0_alias, 0, 64
	.other		__nv_reservedSMEM_offset_0_alias,@"STO_CUDA_RESERVED_SHARED STV_DEFAULT"
__nv_reservedSMEM_offset_0_alias:
	.zero		0
	.zero		64


//--------------------- .nv.constant0._Z12gpu_Calc_simP8CompDataP3AbdS2_Pfi --------------------------
	.section	.nv.constant0._Z12gpu_Calc_simP8CompDataP3AbdS2_Pfi,"a",@progbits
	.sectionflags	@""
	.align	4
.nv.constant0._Z12gpu_Calc_simP8CompDataP3AbdS2_Pfi:
	.zero		932


//--------------------- SYMBOLS --------------------------

	.type		.nv.reservedSmem.offset0,@object
	.size		.nv.reservedSmem.offset0,0x4
